//
// Generated by NVIDIA NVVM Compiler
//
// Compiler Build ID: CL-36424714
// Cuda compilation tools, release 13.0, V13.0.88
// Based on NVVM 20.0.0
//

.version 9.0
.target sm_100
.address_size 64

	// .globl	_Z20pattern_count_kernelPKciS0_iPi

.visible .entry _Z20pattern_count_kernelPKciS0_iPi(
	.param .u64 .ptr .align 1 _Z20pattern_count_kernelPKciS0_iPi_param_0,
	.param .u32 _Z20pattern_count_kernelPKciS0_iPi_param_1,
	.param .u64 .ptr .align 1 _Z20pattern_count_kernelPKciS0_iPi_param_2,
	.param .u32 _Z20pattern_count_kernelPKciS0_iPi_param_3,
	.param .u64 .ptr .align 1 _Z20pattern_count_kernelPKciS0_iPi_param_4
)
{
	.reg .pred 	%p<9>;
	.reg .b16 	%rs<9>;
	.reg .b32 	%r<23>;
	.reg .b64 	%rd<11>;

	ld.param.u64 	%rd4, [_Z20pattern_count_kernelPKciS0_iPi_param_0];
	ld.param.u32 	%r11, [_Z20pattern_count_kernelPKciS0_iPi_param_1];
	ld.param.u64 	%rd5, [_Z20pattern_count_kernelPKciS0_iPi_param_2];
	ld.param.u32 	%r10, [_Z20pattern_count_kernelPKciS0_iPi_param_3];
	ld.param.u64 	%rd6, [_Z20pattern_count_kernelPKciS0_iPi_param_4];
	cvta.to.global.u64 	%rd1, %rd6;
	mov.u32 	%r12, %ctaid.x;
	mov.u32 	%r13, %ntid.x;
	mov.u32 	%r14, %tid.x;
	mad.lo.s32 	%r20, %r12, %r13, %r14;
	mov.u32 	%r15, %nctaid.x;
	mul.lo.s32 	%r2, %r13, %r15;
	sub.s32 	%r3, %r11, %r10;
	setp.gt.s32 	%p1, %r20, %r3;
	@%p1 bra 	$L__BB0_9;
	setp.gt.s32 	%p2, %r10, 0;
	@%p2 bra 	$L__BB0_2;
	bra.uni 	$L__BB0_8;
$L__BB0_2:
	cvta.to.global.u64 	%rd2, %rd5;
	cvta.to.global.u64 	%rd3, %rd4;
$L__BB0_3:
	mov.b32 	%r21, 0;
$L__BB0_4:
	cvt.u64.u32 	%rd7, %r21;
	add.s64 	%rd8, %rd2, %rd7;
	ld.global.u8 	%rs3, [%rd8];
	add.s32 	%r18, %r21, %r20;
	cvt.s64.s32 	%rd9, %r18;
	add.s64 	%rd10, %rd3, %rd9;
	ld.global.u8 	%rs5, [%rd10];
	setp.eq.s16 	%p4, %rs3, %rs5;
	add.s32 	%r21, %r21, 1;
	setp.lt.s32 	%p5, %r21, %r10;
	and.pred  	%p6, %p5, %p4;
	@%p6 bra 	$L__BB0_4;
	setp.ne.s16 	%p7, %rs3, %rs5;
	@%p7 bra 	$L__BB0_7;
	atom.global.add.u32 	%r19, [%rd1], 1;
$L__BB0_7:
	add.s32 	%r20, %r20, %r2;
	setp.gt.s32 	%p8, %r20, %r3;
	@%p8 bra 	$L__BB0_9;
	bra.uni 	$L__BB0_3;
$L__BB0_8:
	atom.global.add.u32 	%r16, [%rd1], 1;
	add.s32 	%r20, %r20, %r2;
	setp.le.s32 	%p3, %r20, %r3;
	@%p3 bra 	$L__BB0_8;
$L__BB0_9:
	ret;

}


// ===== COMPILED SASS (sm_100) =====

	.target	sm_100

	.elftype	@"ET_EXEC"


//--------------------- .note.nv.tkinfo           --------------------------
	.section	.note.nv.tkinfo,"",@"SHT_NOTE"
	.sectionflags	@"SHF_NOTE_NV_TKINFO"
	.tkinfo
        /*0018*/ 	.word	0x00000002
        /*0030*/ 	.string	""
        /*0030*/ 	.string	"ptxas"
        /*0030*/ 	.string	"Cuda compilation tools, release 13.0, V13.0.88"
        /*0030*/ 	.string	"Build cuda_13.0.r13.0/compiler.36424714_0"
        /*0030*/ 	.string	"-arch sm_100 -m 64 "



//--------------------- .note.nv.cuinfo           --------------------------
	.section	.note.nv.cuinfo,"",@"SHT_NOTE"
	.sectionflags	@"SHF_NOTE_NV_CUINFO"
        /*0018*/ 	.short	0x0002
        /*001a*/ 	.short	0x0064
        /*001c*/ 	.short	0x0082
	.zero		2


//--------------------- .nv.info                  --------------------------
	.section	.nv.info,"",@"SHT_CUDA_INFO"
	.align	4


	//----- nvinfo : EIATTR_REGCOUNT
	.align		4
        /*0000*/ 	.byte	0x04, 0x2f
        /*0002*/ 	.short	(.L_1 - .L_0)
	.align		4
.L_0:
        /*0004*/ 	.word	index@(_Z20pattern_count_kernelPKciS0_iPi)
        /*0008*/ 	.word	0x0000000a


	//----- nvinfo : EIATTR_FRAME_SIZE
	.align		4
.L_1:
        /*000c*/ 	.byte	0x04, 0x11
        /*000e*/ 	.short	(.L_3 - .L_2)
	.align		4
.L_2:
        /*0010*/ 	.word	index@(_Z20pattern_count_kernelPKciS0_iPi)
        /*0014*/ 	.word	0x00000000


	//----- nvinfo : EIATTR_MIN_STACK_SIZE
	.align		4
.L_3:
        /*0018*/ 	.byte	0x04, 0x12
        /*001a*/ 	.short	(.L_5 - .L_4)
	.align		4
.L_4:
        /*001c*/ 	.word	index@(_Z20pattern_count_kernelPKciS0_iPi)
        /*0020*/ 	.word	0x00000000
.L_5:


//--------------------- .nv.compat                --------------------------
	.section	.nv.compat,"",@"SHT_CUDA_COMPAT_INFO"
	.align	4
        /*0000*/ 	.byte	0x02, 0x09, 0x00, 0x00, 0x02, 0x02, 0x01, 0x00, 0x02, 0x05, 0x05, 0x00, 0x03, 0x07, 0x01, 0x01
        /*0010*/ 	.byte	0x02, 0x03, 0x00, 0x00, 0x02, 0x06, 0x01, 0x00, 0x04, 0x0b, 0x08, 0x00, 0x09, 0x00, 0x00, 0x00
        /*0020*/ 	.byte	0x00, 0x00, 0x00, 0x00


//--------------------- .nv.info._Z20pattern_count_kernelPKciS0_iPi --------------------------
	.section	.nv.info._Z20pattern_count_kernelPKciS0_iPi,"",@"SHT_CUDA_INFO"
	.sectionflags	@""
	.align	4


	//----- nvinfo : EIATTR_CUDA_API_VERSION
	.align		4
        /*0000*/ 	.byte	0x04, 0x37
        /*0002*/ 	.short	(.L_7 - .L_6)
.L_6:
        /*0004*/ 	.word	0x00000082


	//----- nvinfo : EIATTR_KPARAM_INFO
	.align		4
.L_7:
        /*0008*/ 	.byte	0x04, 0x17
        /*000a*/ 	.short	(.L_9 - .L_8)
.L_8:
        /*000c*/ 	.word	0x00000000
        /*0010*/ 	.short	0x0004
        /*0012*/ 	.short	0x0020
        /*0014*/ 	.byte	0x00, 0xf5, 0x21, 0x00


	//----- nvinfo : EIATTR_KPARAM_INFO
	.align		4
.L_9:
        /*0018*/ 	.byte	0x04, 0x17
        /*001a*/ 	.short	(.L_11 - .L_10)
.L_10:
        /*001c*/ 	.word	0x00000000
        /*0020*/ 	.short	0x0003
        /*0022*/ 	.short	0x0018
        /*0024*/ 	.byte	0x00, 0xf0, 0x11, 0x00


	//----- nvinfo : EIATTR_KPARAM_INFO
	.align		4
.L_11:
        /*0028*/ 	.byte	0x04, 0x17
        /*002a*/ 	.short	(.L_13 - .L_12)
.L_12:
        /*002c*/ 	.word	0x00000000
        /*0030*/ 	.short	0x0002
        /*0032*/ 	.short	0x0010
        /*0034*/ 	.byte	0x00, 0xf5, 0x21, 0x00


	//----- nvinfo : EIATTR_KPARAM_INFO
	.align		4
.L_13:
        /*0038*/ 	.byte	0x04, 0x17
        /*003a*/ 	.short	(.L_15 - .L_14)
.L_14:
        /*003c*/ 	.word	0x00000000
        /*0040*/ 	.short	0x0001
        /*0042*/ 	.short	0x0008
        /*0044*/ 	.byte	0x00, 0xf0, 0x11, 0x00


	//----- nvinfo : EIATTR_KPARAM_INFO
	.align		4
.L_15:
        /*0048*/ 	.byte	0x04, 0x17
        /*004a*/ 	.short	(.L_17 - .L_16)
.L_16:
        /*004c*/ 	.word	0x00000000
        /*0050*/ 	.short	0x0000
        /*0052*/ 	.short	0x0000
        /*0054*/ 	.byte	0x00, 0xf5, 0x21, 0x00


	//----- nvinfo : EIATTR_SPARSE_MMA_MASK
	.align		4
.L_17:
        /*0058*/ 	.byte	0x03, 0x50
        /*005a*/ 	.short	0x0000


	//----- nvinfo : EIATTR_MAXREG_COUNT
	.align		4
        /*005c*/ 	.byte	0x03, 0x1b
        /*005e*/ 	.short	0x00ff


	//----- nvinfo : EIATTR_MERCURY_ISA_VERSION
	.align		4
        /*0060*/ 	.byte	0x03, 0x5f
        /*0062*/ 	.short	0x0101


	//----- nvinfo : EIATTR_INT_WARP_WIDE_INSTR_OFFSETS
	.align		4
        /*0064*/ 	.byte	0x04, 0x31
        /*0066*/ 	.short	(.L_19 - .L_18)


	//   ....[0]....
.L_18:
        /*0068*/ 	.word	0x00000110


	//   ....[1]....
        /*006c*/ 	.word	0x00000320


	//----- nvinfo : EIATTR_VRC_CTA_INIT_COUNT
	.align		4
.L_19:
        /*0070*/ 	.byte	0x02, 0x4a
	.zero		1
	.zero		1


	//----- nvinfo : EIATTR_EXIT_INSTR_OFFSETS
	.align		4
        /*0074*/ 	.byte	0x04, 0x1c
        /*0076*/ 	.short	(.L_21 - .L_20)


	//   ....[0]....
.L_20:
        /*0078*/ 	.word	0x000000b0


	//   ....[1]....
        /*007c*/ 	.word	0x00000190


	//   ....[2]....
        /*0080*/ 	.word	0x00000380


	//----- nvinfo : EIATTR_CRS_STACK_SIZE
	.align		4
.L_21:
        /*0084*/ 	.byte	0x04, 0x1e
        /*0086*/ 	.short	(.L_23 - .L_22)
.L_22:
        /*0088*/ 	.word	0x00000000


	//----- nvinfo : EIATTR_CBANK_PARAM_SIZE
	.align		4
.L_23:
        /*008c*/ 	.byte	0x03, 0x19
        /*008e*/ 	.short	0x0028


	//----- nvinfo : EIATTR_PARAM_CBANK
	.align		4
        /*0090*/ 	.byte	0x04, 0x0a
        /*0092*/ 	.short	(.L_25 - .L_24)
	.align		4
.L_24:
        /*0094*/ 	.word	index@(.nv.constant0._Z20pattern_count_kernelPKciS0_iPi)
        /*0098*/ 	.short	0x0380
        /*009a*/ 	.short	0x0028


	//----- nvinfo : EIATTR_SW_WAR
	.align		4
.L_25:
        /*009c*/ 	.byte	0x04, 0x36
        /*009e*/ 	.short	(.L_27 - .L_26)
.L_26:
        /*00a0*/ 	.word	0x00000008
.L_27:


//--------------------- .nv.callgraph             --------------------------
	.section	.nv.callgraph,"",@"SHT_CUDA_CALLGRAPH"
	.align	4
	.sectionentsize	8
	.align		4
        /*0000*/ 	.word	0x00000000
	.align		4
        /*0004*/ 	.word	0xffffffff
	.align		4
        /*0008*/ 	.word	0x00000000
	.align		4
        /*000c*/ 	.word	0xfffffffe
	.align		4
        /*0010*/ 	.word	0x00000000
	.align		4
        /*0014*/ 	.word	0xfffffffd
	.align		4
        /*0018*/ 	.word	0x00000000
	.align		4
        /*001c*/ 	.word	0xfffffffc


//--------------------- .text._Z20pattern_count_kernelPKciS0_iPi --------------------------
	.section	.text._Z20pattern_count_kernelPKciS0_iPi,"ax",@progbits
	.align	128
        .global         _Z20pattern_count_kernelPKciS0_iPi
        .type           _Z20pattern_count_kernelPKciS0_iPi,@function
        .size           _Z20pattern_count_kernelPKciS0_iPi,(.L_x_7 - _Z20pattern_count_kernelPKciS0_iPi)
        .other          _Z20pattern_count_kernelPKciS0_iPi,@"STO_CUDA_ENTRY STV_DEFAULT"
_Z20pattern_count_kernelPKciS0_iPi:
.text._Z20pattern_count_kernelPKciS0_iPi:
[----:B------:R-:W-:Y:S01]  /*0000*/  LDC R1, c[0x0][0x37c] ;  /* 0x0000df00ff017b82 */ /* 0x000fe20000000800 */
[----:B------:R-:W0:Y:S07]  /*0010*/  S2R R3, SR_TID.X ;  /* 0x0000000000037919 */ /* 0x000e2e0000002100 */
[----:B------:R-:W0:Y:S01]  /*0020*/  S2UR UR5, SR_CTAID.X ;  /* 0x00000000000579c3 */ /* 0x000e220000002500 */
[----:B------:R-:W1:Y:S01]  /*0030*/  LDCU UR4, c[0x0][0x388] ;  /* 0x00007100ff0477ac */ /* 0x000e620008000800 */
[----:B------:R-:W1:Y:S06]  /*0040*/  LDCU UR8, c[0x0][0x398] ;  /* 0x00007300ff0877ac */ /* 0x000e6c0008000800 */
[----:B------:R-:W0:Y:S01]  /*0050*/  LDC R6, c[0x0][0x360] ;  /* 0x0000d800ff067b82 */ /* 0x000e220000000800 */
[----:B------:R-:W2:Y:S01]  /*0060*/  LDCU UR6, c[0x0][0x370] ;  /* 0x00006e00ff0677ac */ /* 0x000ea20008000800 */
[----:B-1----:R-:W-:Y:S01]  /*0070*/  UIADD3 UR4, UPT, UPT, UR4, -UR8, URZ ;  /* 0x8000000804047290 */ /* 0x002fe2000fffe0ff */
[----:B0-----:R-:W-:-:S02]  /*0080*/  IMAD R0, R6, UR5, R3 ;  /* 0x0000000506007c24 */ /* 0x001fc4000f8e0203 */
[----:B--2---:R-:W-:-:S03]  /*0090*/  IMAD R6, R6, UR6, RZ ;  /* 0x0000000606067c24 */ /* 0x004fc6000f8e02ff */
[----:B------:R-:W-:-:S13]  /*00a0*/  ISETP.GT.AND P0, PT, R0, UR4, PT ;  /* 0x0000000400007c0c */ /* 0x000fda000bf04270 */
[----:B------:R-:W-:Y:S05]  /*00b0*/  @P0 EXIT ;  /* 0x000000000000094d */ /* 0x000fea0003800000 */
[----:B------:R-:W-:Y:S01]  /*00c0*/  UISETP.GT.AND UP0, UPT, UR8, URZ, UPT ;  /* 0x000000ff0800728c */ /* 0x000fe2000bf04270 */
[----:B------:R-:W0:Y:S08]  /*00d0*/  LDCU.64 UR6, c[0x0][0x358] ;  /* 0x00006b00ff0677ac */ /* 0x000e300008000a00 */
[----:B------:R-:W-:Y:S05]  /*00e0*/  BRA.U UP0, `(.L_x_0) ;  /* 0x00000001002c7547 */ /* 0x000fea000b800000 */
[----:B------:R-:W1:Y:S01]  /*00f0*/  S2R R4, SR_LANEID ;  /* 0x0000000000047919 */ /* 0x000e620000000000 */
[----:B------:R-:W2:Y:S02]  /*0100*/  LDC.64 R2, c[0x0][0x3a0] ;  /* 0x0000e800ff027b82 */ /* 0x000ea40000000a00 */
.L_x_1:
[----:B------:R-:W-:Y:S02]  /*0110*/  VOTEU.ANY UR5, UPT, PT ;  /* 0x0000000000057886 */ /* 0x000fe400038e0100 */
[----:B------:R-:W-:Y:S02]  /*0120*/  UFLO.U32 UR8, UR5 ;  /* 0x00000005000872bd */ /* 0x000fe400080e0000 */
[----:B------:R-:W0:Y:S04]  /*0130*/  POPC R5, UR5 ;  /* 0x0000000500057d09 */ /* 0x000e280008000000 */
[----:B-1----:R-:W-:Y:S01]  /*0140*/  ISETP.EQ.U32.AND P0, PT, R4, UR8, PT ;  /* 0x0000000804007c0c */ /* 0x002fe2000bf02070 */
[----:B------:R-:W-:-:S12]  /*0150*/  IMAD.IADD R0, R6, 0x1, R0 ;  /* 0x0000000106007824 */ /* 0x000fd800078e0200 */
[----:B0-2---:R3:W-:Y:S01]  /*0160*/  @P0 REDG.E.ADD.STRONG.GPU desc[UR6][R2.64], R5 ;  /* 0x000000050200098e */ /* 0x0057e2000c12e106 */
[----:B------:R-:W-:-:S13]  /*0170*/  ISETP.GT.AND P0, PT, R0, UR4, PT ;  /* 0x0000000400007c0c */ /* 0x000fda000bf04270 */
[----:B---3--:R-:W-:Y:S05]  /*0180*/  @!P0 BRA `(.L_x_1) ;  /* 0xfffffffc00e08947 */ /* 0x008fea000383ffff */
[----:B------:R-:W-:Y:S05]  /*0190*/  EXIT ;  /* 0x000000000000794d */ /* 0x000fea0003800000 */
.L_x_0:
[----:B------:R-:W-:Y:S01]  /*01a0*/  BSSY.RECONVERGENT B0, `(.L_x_2) ;  /* 0x0000010000007945 */ /* 0x000fe20003800200 */
[----:B------:R-:W-:Y:S01]  /*01b0*/  IMAD.MOV.U32 R7, RZ, RZ, RZ ;  /* 0x000000ffff077224 */ /* 0x000fe200078e00ff */
[----:B------:R-:W1:Y:S01]  /*01c0*/  LDCU UR5, c[0x0][0x398] ;  /* 0x00007300ff0577ac */ /* 0x000e620008000800 */
[----:B------:R-:W2:Y:S01]  /*01d0*/  LDCU.64 UR8, c[0x0][0x390] ;  /* 0x00007200ff0877ac */ /* 0x000ea20008000a00 */
[----:B0-----:R-:W3:Y:S04]  /*01e0*/  LDCU.64 UR10, c[0x0][0x380] ;  /* 0x00007000ff0a77ac */ /* 0x001ee80008000a00 */
.L_x_3:
[C---:B------:R-:W-:Y:S01]  /*01f0*/  IMAD.IADD R5, R7.reuse, 0x1, R0 ;  /* 0x0000000107057824 */ /* 0x040fe200078e0200 */
[----:B--2---:R-:W-:-:S04]  /*0200*/  IADD3 R2, P0, PT, R7, UR8, RZ ;  /* 0x0000000807027c10 */ /* 0x004fc8000ff1e0ff */
[----:B---3--:R-:W-:Y:S01]  /*0210*/  IADD3 R4, P1, PT, R5, UR10, RZ ;  /* 0x0000000a05047c10 */ /* 0x008fe2000ff3e0ff */
[----:B------:R-:W-:-:S03]  /*0220*/  IMAD.X R3, RZ, RZ, UR9, P0 ;  /* 0x00000009ff037e24 */ /* 0x000fc600080e06ff */
[----:B------:R-:W-:Y:S02]  /*0230*/  LEA.HI.X.SX32 R5, R5, UR11, 0x1, P1 ;  /* 0x0000000b05057c11 */ /* 0x000fe400088f0eff */
[----:B0-----:R-:W2:Y:S04]  /*0240*/  LDG.E.U8 R2, desc[UR6][R2.64] ;  /* 0x0000000602027981 */ /* 0x001ea8000c1e1100 */
[----:B------:R-:W2:Y:S01]  /*0250*/  LDG.E.U8 R5, desc[UR6][R4.64] ;  /* 0x0000000604057981 */ /* 0x000ea2000c1e1100 */
[----:B------:R-:W-:-:S05]  /*0260*/  VIADD R7, R7, 0x1 ;  /* 0x0000000107077836 */ /* 0x000fca0000000000 */
[----:B-1----:R-:W-:Y:S02]  /*0270*/  ISETP.GE.AND P0, PT, R7, UR5, PT ;  /* 0x0000000507007c0c */ /* 0x002fe4000bf06270 */
[----:B--2---:R-:W-:-:S13]  /*0280*/  ISETP.EQ.AND P1, PT, R2, R5, PT ;  /* 0x000000050200720c */ /* 0x004fda0003f22270 */
[----:B------:R-:W-:Y:S05]  /*0290*/  @!P0 BRA P1, `(.L_x_3) ;  /* 0xfffffffc00d48947 */ /* 0x000fea000083ffff */
[----:B------:R-:W-:Y:S05]  /*02a0*/  BSYNC.RECONVERGENT B0 ;  /* 0x0000000000007941 */ /* 0x000fea0003800200 */
.L_x_2:
[----:B------:R-:W-:Y:S01]  /*02b0*/  ISETP.NE.AND P1, PT, R2, R5, PT ;  /* 0x000000050200720c */ /* 0x000fe20003f25270 */
[----:B------:R-:W-:Y:S01]  /*02c0*/  IMAD.IADD R0, R6, 0x1, R0 ;  /* 0x0000000106007824 */ /* 0x000fe200078e0200 */
[----:B------:R-:W-:Y:S04]  /*02d0*/  BSSY.RECONVERGENT B0, `(.L_x_4) ;  /* 0x000000a000007945 */ /* 0x000fe80003800200 */
[----:B------:R-:W-:-:S07]  /*02e0*/  ISETP.GT.AND P0, PT, R0, UR4, PT ;  /* 0x0000000400007c0c */ /* 0x000fce000bf04270 */
[----:B------:R-:W-:Y:S06]  /*02f0*/  @P1 BRA `(.L_x_5) ;  /* 0x00000000001c1947 */ /* 0x000fec0003800000 */
[----:B------:R-:W0:Y:S01]  /*0300*/  S2R R4, SR_LANEID ;  /* 0x0000000000047919 */ /* 0x000e220000000000 */
[----:B------:R-:W1:Y:S01]  /*0310*/  LDC.64 R2, c[0x0][0x3a0] ;  /* 0x0000e800ff027b82 */ /* 0x000e620000000a00 */
[----:B------:R-:W-:Y:S02]  /*0320*/  VOTEU.ANY UR5, UPT, PT ;  /* 0x0000000000057886 */ /* 0x000fe400038e0100 */
[----:B------:R-:W-:Y:S02]  /*0330*/  UFLO.U32 UR8, UR5 ;  /* 0x00000005000872bd */ /* 0x000fe400080e0000 */
[----:B------:R-:W1:Y:S04]  /*0340*/  POPC R5, UR5 ;  /* 0x0000000500057d09 */ /* 0x000e680008000000 */
[----:B0-----:R-:W-:-:S13]  /*0350*/  ISETP.EQ.U32.AND P1, PT, R4, UR8, PT ;  /* 0x0000000804007c0c */ /* 0x001fda000bf22070 */
[----:B-1----:R0:W-:Y:S02]  /*0360*/  @P1 REDG.E.ADD.STRONG.GPU desc[UR6][R2.64], R5 ;  /* 0x000000050200198e */ /* 0x0021e4000c12e106 */
.L_x_5:
[----:B------:R-:W-:Y:S05]  /*0370*/  BSYNC.RECONVERGENT B0 ;  /* 0x0000000000007941 */ /* 0x000fea0003800200 */
.L_x_4:
[----:B------:R-:W-:Y:S05]  /*0380*/  @P0 EXIT ;  /* 0x000000000000094d */ /* 0x000fea0003800000 */
[----:B------:R-:W-:Y:S05]  /*0390*/  BRA `(.L_x_0) ;  /* 0xfffffffc00807947 */ /* 0x000fea000383ffff */
.L_x_6:
[----:B------:R-:W-:-:S00]  /*03a0*/  BRA `(.L_x_6) ;  /* 0xfffffffc00fc7947 */ /* 0x000fc0000383ffff */
[----:B------:R-:W-:-:S00]  /*03b0*/  NOP ;  /* 0x0000000000007918 */ /* 0x000fc00000000000 */
        /* <DEDUP_REMOVED lines=12> */
.L_x_7:


//--------------------- .nv.shared.reserved.0     --------------------------
	.section	.nv.shared.reserved.0,"aw",@nobits
	.weak		__nv_reservedSMEM_offset_0_alias
	.size		__nv_reservedSMEM_offset_0_alias, 0, 64
	.other		__nv_reservedSMEM_offset_0_alias,@"STO_CUDA_RESERVED_SHARED STV_DEFAULT"
__nv_reservedSMEM_offset_0_alias:
	.zero		0
	.zero		64


//--------------------- .nv.constant0._Z20pattern_count_kernelPKciS0_iPi --------------------------
	.section	.nv.constant0._Z20pattern_count_kernelPKciS0_iPi,"a",@progbits
	.sectionflags	@""
	.align	4
.nv.constant0._Z20pattern_count_kernelPKciS0_iPi:
	.zero		936


//--------------------- SYMBOLS --------------------------

	.type		.nv.reservedSmem.offset0,@object
	.size		.nv.reservedSmem.offset0,0x4
